	.headerflags	@"EF_CUDA_TEXMODE_UNIFIED EF_CUDA_64BIT_ADDRESS EF_CUDA_ACCELERATORS EF_CUDA_SM90 EF_CUDA_VIRTUAL_SM(EF_CUDA_SM90)"
	.elftype	@"ET_EXEC"


//--------------------- .nv.info                  --------------------------
	.section	.nv.info,"",@"SHT_CUDA_INFO"
	.align	4


	//----- nvinfo : EIATTR_REGCOUNT
	.align		4
        /*0000*/ 	.byte	0x04, 0x2f
        /*0002*/ 	.short	(.L_1 - .L_0)
	.align		4
.L_0:
        /*0004*/ 	.word	index@(triton_poi_fused__softmax_0)
        /*0008*/ 	.word	0x00000014


	//----- nvinfo : EIATTR_MIN_STACK_SIZE
	.align		4
.L_1:
        /*000c*/ 	.byte	0x04, 0x12
        /*000e*/ 	.short	(.L_3 - .L_2)
	.align		4
.L_2:
        /*0010*/ 	.word	index@(triton_poi_fused__softmax_0)
        /*0014*/ 	.word	0x00000000


	//----- nvinfo : EIATTR_FRAME_SIZE
	.align		4
.L_3:
        /*0018*/ 	.byte	0x04, 0x11
        /*001a*/ 	.short	(.L_5 - .L_4)
	.align		4
.L_4:
        /*001c*/ 	.word	index@(triton_poi_fused__softmax_0)
        /*0020*/ 	.word	0x00000000


	//----- nvinfo : EIATTR_MIN_STACK_SIZE
	.align		4
.L_5:
        /*0024*/ 	.byte	0x04, 0x12
        /*0026*/ 	.short	(.L_7 - .L_6)
	.align		4
.L_6:
        /*0028*/ 	.word	index@(triton_poi_fused__softmax_0)
        /*002c*/ 	.word	0x00000000
.L_7:


//--------------------- .nv.info.triton_poi_fused__softmax_0 --------------------------
	.section	.nv.info.triton_poi_fused__softmax_0,"",@"SHT_CUDA_INFO"
	.sectionflags	@""
	.align	4


	//----- nvinfo : EIATTR_CUDA_API_VERSION
	.align		4
        /*0000*/ 	.byte	0x04, 0x37
        /*0002*/ 	.short	(.L_9 - .L_8)
.L_8:
        /*0004*/ 	.word	0x0000007c


	//----- nvinfo : EIATTR_KPARAM_INFO
	.align		4
.L_9:
        /*0008*/ 	.byte	0x04, 0x17
        /*000a*/ 	.short	(.L_11 - .L_10)
.L_10:
        /*000c*/ 	.word	0x00000000
        /*0010*/ 	.short	0x0002
        /*0012*/ 	.short	0x0010
        /*0014*/ 	.byte	0x00, 0xf0, 0x11, 0x00


	//----- nvinfo : EIATTR_KPARAM_INFO
	.align		4
.L_11:
        /*0018*/ 	.byte	0x04, 0x17
        /*001a*/ 	.short	(.L_13 - .L_12)
.L_12:
        /*001c*/ 	.word	0x00000000
        /*0020*/ 	.short	0x0001
        /*0022*/ 	.short	0x0008
        /*0024*/ 	.byte	0x00, 0xf4, 0x21, 0x00


	//----- nvinfo : EIATTR_KPARAM_INFO
	.align		4
.L_13:
        /*0028*/ 	.byte	0x04, 0x17
        /*002a*/ 	.short	(.L_15 - .L_14)
.L_14:
        /*002c*/ 	.word	0x00000000
        /*0030*/ 	.short	0x0000
        /*0032*/ 	.short	0x0000
        /*0034*/ 	.byte	0x00, 0xf4, 0x21, 0x00


	//----- nvinfo : EIATTR_SPARSE_MMA_MASK
	.align		4
.L_15:
        /*0038*/ 	.byte	0x03, 0x50
        /*003a*/ 	.short	0x0000


	//----- nvinfo : EIATTR_MAXREG_COUNT
	.align		4
        /*003c*/ 	.byte	0x03, 0x1b
        /*003e*/ 	.short	0x00ff


	//----- nvinfo : EIATTR_EXIT_INSTR_OFFSETS
	.align		4
        /*0040*/ 	.byte	0x04, 0x1c
        /*0042*/ 	.short	(.L_17 - .L_16)


	//   ....[0]....
.L_16:
        /*0044*/ 	.word	0x00000320


	//   ....[1]....
        /*0048*/ 	.word	0x00000340


	//----- nvinfo : EIATTR_REQNTID
	.align		4
.L_17:
        /*004c*/ 	.byte	0x04, 0x10
        /*004e*/ 	.short	(.L_19 - .L_18)
.L_18:
        /*0050*/ 	.word	0x00000080
        /*0054*/ 	.word	0x00000001
        /*0058*/ 	.word	0x00000001


	//----- nvinfo : EIATTR_CBANK_PARAM_SIZE
	.align		4
.L_19:
        /*005c*/ 	.byte	0x03, 0x19
        /*005e*/ 	.short	0x0014


	//----- nvinfo : EIATTR_PARAM_CBANK
	.align		4
        /*0060*/ 	.byte	0x04, 0x0a
        /*0062*/ 	.short	(.L_21 - .L_20)
	.align		4
.L_20:
        /*0064*/ 	.word	index@(.nv.constant0.triton_poi_fused__softmax_0)
        /*0068*/ 	.short	0x0210
        /*006a*/ 	.short	0x0014


	//----- nvinfo : EIATTR_SW_WAR
	.align		4
.L_21:
        /*006c*/ 	.byte	0x04, 0x36
        /*006e*/ 	.short	(.L_23 - .L_22)
.L_22:
        /*0070*/ 	.word	0x00000008
.L_23:


//--------------------- .nv.callgraph             --------------------------
	.section	.nv.callgraph,"",@"SHT_CUDA_CALLGRAPH"
	.align	4
	.sectionentsize	8
	.align		4
        /*0000*/ 	.word	0x00000000
	.align		4
        /*0004*/ 	.word	0xffffffff
	.align		4
        /*0008*/ 	.word	0x00000000
	.align		4
        /*000c*/ 	.word	0xfffffffe
	.align		4
        /*0010*/ 	.word	0x00000000
	.align		4
        /*0014*/ 	.word	0xfffffffd
	.align		4
        /*0018*/ 	.word	0x00000000
	.align		4
        /*001c*/ 	.word	0xfffffffc


//--------------------- .text.triton_poi_fused__softmax_0 --------------------------
	.section	.text.triton_poi_fused__softmax_0,"ax",@progbits
	.align	128
        .global         triton_poi_fused__softmax_0
        .type           triton_poi_fused__softmax_0,@function
        .size           triton_poi_fused__softmax_0,(.L_x_1 - triton_poi_fused__softmax_0)
        .other          triton_poi_fused__softmax_0,@"STO_CUDA_ENTRY STV_DEFAULT"
triton_poi_fused__softmax_0:
.text.triton_poi_fused__softmax_0:
[----:B------:R-:W0:Y:S02]  /*0000*/  LDC R1, c[0x0][0x28] ;  /* 0x00000a00ff017b82 */ /* 0x000e240000000800 */
[----:B------:R-:W1:Y:S01]  /*0010*/  S2R R5, SR_TID.X ;  /* 0x0000000000057919 */ /* 0x000e620000002100 */
[----:B------:R-:W2:Y:S01]  /*0020*/  LDC.64 R2, c[0x0][0x210] ;  /* 0x00008400ff027b82 */ /* 0x000ea20000000a00 */
[----:B------:R-:W-:Y:S01]  /*0030*/  IMAD.MOV.U32 R17, RZ, RZ, RZ ;  /* 0x000000ffff117224 */ /* 0x000fe200078e00ff */
[----:B------:R-:W-:Y:S01]  /*0040*/  ULDC.64 UR4, c[0x0][0x208] ;  /* 0x0000820000047ab9 */ /* 0x000fe20000000a00 */
[----:B------:R-:W3:Y:S01]  /*0050*/  S2R R0, SR_CTAID.X ;  /* 0x0000000000007919 */ /* 0x000ee20000002500 */
[----:B-1----:R-:W-:Y:S02]  /*0060*/  LOP3.LUT R5, R5, 0x7f, RZ, 0xc0, !PT ;  /* 0x0000007f05057812 */ /* 0x002fe400078ec0ff */
[----:B---3--:R-:W-:-:S03]  /*0070*/  SHF.R.S32.HI R4, RZ, 0x18, R0 ;  /* 0x00000018ff047819 */ /* 0x008fc60000011400 */
[----:B------:R-:W-:Y:S01]  /*0080*/  IMAD R5, R0, 0x80, R5 ;  /* 0x0000008000057824 */ /* 0x000fe200078e0205 */
[----:B------:R-:W-:-:S04]  /*0090*/  SGXT R0, R4, 0x1 ;  /* 0x000000010400781a */ /* 0x000fc80000000200 */
[----:B------:R-:W-:Y:S02]  /*00a0*/  ISETP.GE.AND P0, PT, R5, 0x100, PT ;  /* 0x000001000500780c */ /* 0x000fe40003f06270 */
[CC--:B------:R-:W-:Y:S02]  /*00b0*/  LEA.HI R4, R0.reuse, R5.reuse, RZ, 0x4 ;  /* 0x0000000500047211 */ /* 0x0c0fe400078f20ff */
[----:B------:R-:W-:Y:S02]  /*00c0*/  LEA.HI R0, R0, R5, RZ, 0x6 ;  /* 0x0000000500007211 */ /* 0x000fe400078f30ff */
[----:B------:R-:W-:Y:S02]  /*00d0*/  LOP3.LUT R4, R4, 0xfffffff0, RZ, 0xc0, !PT ;  /* 0xfffffff004047812 */ /* 0x000fe400078ec0ff */
[----:B------:R-:W-:-:S04]  /*00e0*/  LOP3.LUT R0, R0, 0xffffffc0, RZ, 0xc0, !PT ;  /* 0xffffffc000007812 */ /* 0x000fc800078ec0ff */
[----:B------:R-:W-:-:S05]  /*00f0*/  IADD3 R13, R0, R5, -R4 ;  /* 0x00000005000d7210 */ /* 0x000fca0007ffe804 */
[----:B--2---:R-:W-:-:S04]  /*0100*/  IMAD.WIDE R6, R13, 0x4, R2 ;  /* 0x000000040d067825 */ /* 0x004fc800078e0202 */
[----:B------:R-:W-:Y:S01]  /*0110*/  VIADD R9, R13, 0x10 ;  /* 0x000000100d097836 */ /* 0x000fe20000000000 */
[----:B------:R-:W2:Y:S01]  /*0120*/  @!P0 LDG.E.EL R17, desc[UR4][R6.64] ;  /* 0x0000000406118981 */ /* 0x000ea2000c2e1900 */
[----:B------:R-:W-:Y:S02]  /*0130*/  IMAD.MOV.U32 R4, RZ, RZ, RZ ;  /* 0x000000ffff047224 */ /* 0x000fe400078e00ff */
[----:B------:R-:W-:Y:S01]  /*0140*/  IMAD.WIDE R8, R9, 0x4, R2 ;  /* 0x0000000409087825 */ /* 0x000fe200078e0202 */
[----:B------:R-:W-:-:S03]  /*0150*/  CS2R R14, SRZ ;  /* 0x00000000000e7805 */ /* 0x000fc6000001ff00 */
[----:B------:R-:W-:Y:S01]  /*0160*/  VIADD R11, R13, 0x20 ;  /* 0x000000200d0b7836 */ /* 0x000fe20000000000 */
[----:B------:R-:W3:Y:S03]  /*0170*/  @!P0 LDG.E.EL R4, desc[UR4][R8.64] ;  /* 0x0000000408048981 */ /* 0x000ee6000c2e1900 */
[----:B------:R-:W-:-:S05]  /*0180*/  IMAD.WIDE R10, R11, 0x4, R2 ;  /* 0x000000040b0a7825 */ /* 0x000fca00078e0202 */
[----:B------:R-:W4:Y:S01]  /*0190*/  @!P0 LDG.E.EL R14, desc[UR4][R10.64] ;  /* 0x000000040a0e8981 */ /* 0x000f22000c2e1900 */
[----:B------:R-:W-:-:S04]  /*01a0*/  VIADD R13, R13, 0x30 ;  /* 0x000000300d0d7836 */ /* 0x000fc80000000000 */
[----:B------:R-:W-:-:S05]  /*01b0*/  IMAD.WIDE R12, R13, 0x4, R2 ;  /* 0x000000040d0c7825 */ /* 0x000fca00078e0202 */
[----:B------:R-:W5:Y:S01]  /*01c0*/  @!P0 LDG.E.EL R15, desc[UR4][R12.64] ;  /* 0x000000040c0f8981 */ /* 0x000f62000c2e1900 */
[----:B------:R-:W-:Y:S02]  /*01d0*/  IMAD.MOV.U32 R0, RZ, RZ, RZ ;  /* 0x000000ffff007224 */ /* 0x000fe400078e00ff */
[----:B------:R-:W-:-:S05]  /*01e0*/  IMAD.WIDE R2, R5, 0x4, R2 ;  /* 0x0000000405027825 */ /* 0x000fca00078e0202 */
[----:B------:R1:W5:Y:S02]  /*01f0*/  @!P0 LDG.E R0, desc[UR4][R2.64] ;  /* 0x0000000402008981 */ /* 0x000364000c1e1900 */
[----:B-1----:R-:W1:Y:S02]  /*0200*/  LDC.64 R2, c[0x0][0x218] ;  /* 0x00008600ff027b82 */ /* 0x002e640000000a00 */
[----:B-1----:R-:W-:Y:S01]  /*0210*/  IMAD.WIDE R2, R5, 0x4, R2 ;  /* 0x0000000405027825 */ /* 0x002fe200078e0202 */
[C---:B--2---:R-:W-:Y:S02]  /*0220*/  FSETP.NAN.AND P2, PT, R17.reuse, R17, PT ;  /* 0x000000111100720b */ /* 0x044fe40003f48000 */
[----:B---3--:R-:W-:-:S11]  /*0230*/  FSETP.GT.AND P1, PT, R17, R4, PT ;  /* 0x000000041100720b */ /* 0x008fd60003f24000 */
[----:B------:R-:W-:-:S04]  /*0240*/  @!P2 FSEL R17, R17, R4, P1 ;  /* 0x000000041111a208 */ /* 0x000fc80000800000 */
[C---:B----4-:R-:W-:Y:S02]  /*0250*/  FSETP.GT.AND P1, PT, R17.reuse, R14, PT ;  /* 0x0000000e1100720b */ /* 0x050fe40003f24000 */
[----:B------:R-:W-:-:S11]  /*0260*/  FSETP.NAN.AND P2, PT, R17, R17, PT ;  /* 0x000000111100720b */ /* 0x000fd60003f48000 */
[----:B------:R-:W-:-:S04]  /*0270*/  @!P1 FSEL R17, R17, R14, P2 ;  /* 0x0000000e11119208 */ /* 0x000fc80001000000 */
[C---:B-----5:R-:W-:Y:S02]  /*0280*/  FSETP.GT.AND P1, PT, R17.reuse, R15, PT ;  /* 0x0000000f1100720b */ /* 0x060fe40003f24000 */
[----:B------:R-:W-:-:S11]  /*0290*/  FSETP.NAN.AND P2, PT, R17, R17, PT ;  /* 0x000000111100720b */ /* 0x000fd60003f48000 */
[----:B------:R-:W-:-:S05]  /*02a0*/  @!P1 FSEL R17, R17, R15, P2 ;  /* 0x0000000f11119208 */ /* 0x000fca0001000000 */
[----:B------:R-:W-:-:S04]  /*02b0*/  FADD R0, -R17, R0 ;  /* 0x0000000011007221 */ /* 0x000fc80000000100 */
[----:B------:R-:W-:-:S04]  /*02c0*/  FMUL R0, R0, 0.10000000149011611938 ;  /* 0x3dcccccd00007820 */ /* 0x000fc80000400000 */
[----:B------:R-:W-:-:S05]  /*02d0*/  FMUL R0, R0, 1.4426950216293334961 ;  /* 0x3fb8aa3b00007820 */ /* 0x000fca0000400000 */
[----:B------:R-:W-:-:S13]  /*02e0*/  FSETP.GEU.AND P1, PT, R0, -126, PT ;  /* 0xc2fc00000000780b */ /* 0x000fda0003f2e000 */
[----:B------:R-:W-:-:S04]  /*02f0*/  @!P1 FMUL R0, R0, 0.5 ;  /* 0x3f00000000009820 */ /* 0x000fc80000400000 */
[----:B------:R-:W1:Y:S02]  /*0300*/  MUFU.EX2 R7, R0 ;  /* 0x0000000000077308 */ /* 0x000e640000000800 */
[----:B-1----:R-:W-:Y:S01]  /*0310*/  @!P1 FMUL R7, R7, R7 ;  /* 0x0000000707079220 */ /* 0x002fe20000400000 */
[----:B------:R-:W-:Y:S06]  /*0320*/  @P0 EXIT ;  /* 0x000000000000094d */ /* 0x000fec0003800000 */
[----:B------:R-:W-:Y:S01]  /*0330*/  STG.E desc[UR4][R2.64], R7 ;  /* 0x0000000702007986 */ /* 0x000fe2000c101904 */
[----:B------:R-:W-:Y:S05]  /*0340*/  EXIT ;  /* 0x000000000000794d */ /* 0x000fea0003800000 */
.L_x_0:
[----:B------:R-:W-:-:S00]  /*0350*/  BRA `(.L_x_0) ;  /* 0xfffffffc00fc7947 */ /* 0x000fc0000383ffff */
[----:B------:R-:W-:-:S00]  /*0360*/  NOP ;  /* 0x0000000000007918 */ /* 0x000fc00000000000 */
        /* <DEDUP_REMOVED lines=9> */
.L_x_1:


//--------------------- .nv.constant0.triton_poi_fused__softmax_0 --------------------------
	.section	.nv.constant0.triton_poi_fused__softmax_0,"a",@progbits
	.sectionflags	@""
	.align	4
.nv.constant0.triton_poi_fused__softmax_0:
	.zero		548
